.version 6.4
.target sm_75
.address_size 64


.visible .entry sgemm_128x128xnt(
	.param .u64 param_A,
	.param .u64 param_B,
	.param .u64 param_C,
	.param .u32 param_m,
	.param .u32 param_n,
	.param .u32 param_k
){
	.reg .u64 A, B, C;
	.reg .u32 m, n, k;
	ld.param.u64 A, [param_A];
	ld.param.u64 B, [param_B];
	ld.param.u64 C, [param_C];
	ld.param.u32 m, [param_m];
	ld.param.u32 n, [param_n];
	ld.param.u32 k, [param_k];

	.reg .s32 lane, warp, bid_x, bid_y;
	mov.s32 lane, %tid.x;
	mov.s32 warp, %tid.y;
	mov.s32 bid_x, %ctaid.x;
	mov.s32 bid_y, %ctaid.y;

	.reg .s32 loadA, loadB;
	.reg .s32 lane4;
	.reg .s64 loadA_ptr, loadB_ptr;
	mul.lo.s32 lane4, lane, 4;
	mad.lo.s32 loadA, bid_x, 128, lane4;
	mad.lo.s32 loadB, bid_y, 128, lane4;
	mad.lo.s32 loadA, warp, m, loadA;
	mad.lo.s32 loadB, warp, n, loadB;

	mad.wide.s32 loadA_ptr, loadA, 4, A;
	mad.wide.s32 loadB_ptr, loadB, 4, B;

	.reg .f32 A_frag<4>, B_frag<4>;
	ld.global.nc.v4.f32 {A_frag0, A_frag1, A_frag2, A_frag3}, [loadA_ptr];
	ld.global.nc.v4.f32 {B_frag0, B_frag1, B_frag2, B_frag3}, [loadB_ptr];

	// storeAs, storeBs
	.reg .s32 storeAs, storeBs;
	mad.lo.s32 storeAs, warp, 128, lane4;
	mul.lo.s32 storeAs, storeAs, 4; // sizeof float
	add.s32 storeBs, storeAs, 4096;

	// loadAs, loadBs
	// warp_x = warp % 2; warp_y = warp / 2;
	// lane_x = lane%16/2; lane_y = lane/16*2 + lane%16%2;
	.reg .s32 loadAs, loadBs;
	.reg .s32 warp_x, warp_y, lane_x, lane_y, lane_m16, lane_d16;
	and.b32 warp_x, warp, 1;
	shr.s32 warp_y, warp, 1;
	and.b32 lane_m16, lane, 15;
	shr.s32 lane_d16, lane, 4;
	shr.s32 lane_x, lane_m16, 1;
	and.b32 lane_y, lane_m16, 1;
	mad.lo.s32 lane_y, lane_d16, 2, lane_y;
	// loadAs = (warp_x*64 + lane_x*4)*sizeof(float);
	// loadBs = (warp_y*32 + lane_y*4 + 8*128)*sizeof(float);
	mul.lo.s32 loadAs, warp_x, 64;
	mad.lo.s32 loadAs, lane_x, 4, loadAs;
	mad.lo.s32 loadBs, warp_y, 32, 1024;
	mad.lo.s32 loadBs, lane_y, 4, loadBs;
	mul.lo.s32 loadAs, loadAs, 4;
	mul.lo.s32 loadBs, loadBs, 4;

	// storeC
	// int c_x = blockIdx_x*128 + warp_x*64 + lane_x*4; 
  // int c_y = blockIdx_y*128 + warp_y*32 + lane_y*4;
  // int storeC = c_x + c_y*m;
	.reg .s32 storeC, c_x, c_y;
	mul.lo.s32 c_x, lane_x, 4;
	mad.lo.s32 c_x, warp_x, 64, c_x;
	mad.lo.s32 c_x, bid_x, 128, c_x;
	mul.lo.s32 c_y, lane_y, 4;
	mad.lo.s32 c_y, warp_y, 32, c_y;
	mad.lo.s32 c_y, bid_y, 128, c_y;
	mad.lo.s32 storeC, c_y, m, c_x;

	.reg .f32 c<64>;
	mov.f32 c0, 0f00000000;
	mov.f32 c1, 0f00000000;
	mov.f32 c2, 0f00000000;
	mov.f32 c3, 0f00000000;
	mov.f32 c4, 0f00000000;
	mov.f32 c5, 0f00000000;
	mov.f32 c6, 0f00000000;
	mov.f32 c7, 0f00000000;
	mov.f32 c8, 0f00000000;
	mov.f32 c9, 0f00000000;
	mov.f32 c10, 0f00000000;
	mov.f32 c11, 0f00000000;
	mov.f32 c12, 0f00000000;
	mov.f32 c13, 0f00000000;
	mov.f32 c14, 0f00000000;
	mov.f32 c15, 0f00000000;
	mov.f32 c16, 0f00000000;
	mov.f32 c17, 0f00000000;
	mov.f32 c18, 0f00000000;
	mov.f32 c19, 0f00000000;
	mov.f32 c20, 0f00000000;
	mov.f32 c21, 0f00000000;
	mov.f32 c22, 0f00000000;
	mov.f32 c23, 0f00000000;
	mov.f32 c24, 0f00000000;
	mov.f32 c25, 0f00000000;
	mov.f32 c26, 0f00000000;
	mov.f32 c27, 0f00000000;
	mov.f32 c28, 0f00000000;
	mov.f32 c29, 0f00000000;
	mov.f32 c30, 0f00000000;
	mov.f32 c31, 0f00000000;
	mov.f32 c32, 0f00000000;
	mov.f32 c33, 0f00000000;
	mov.f32 c34, 0f00000000;
	mov.f32 c35, 0f00000000;
	mov.f32 c36, 0f00000000;
	mov.f32 c37, 0f00000000;
	mov.f32 c38, 0f00000000;
	mov.f32 c39, 0f00000000;
	mov.f32 c40, 0f00000000;
	mov.f32 c41, 0f00000000;
	mov.f32 c42, 0f00000000;
	mov.f32 c43, 0f00000000;
	mov.f32 c44, 0f00000000;
	mov.f32 c45, 0f00000000;
	mov.f32 c46, 0f00000000;
	mov.f32 c47, 0f00000000;
	mov.f32 c48, 0f00000000;
	mov.f32 c49, 0f00000000;
	mov.f32 c50, 0f00000000;
	mov.f32 c51, 0f00000000;
	mov.f32 c52, 0f00000000;
	mov.f32 c53, 0f00000000;
	mov.f32 c54, 0f00000000;
	mov.f32 c55, 0f00000000;
	mov.f32 c56, 0f00000000;
	mov.f32 c57, 0f00000000;
	mov.f32 c58, 0f00000000;
	mov.f32 c59, 0f00000000;
	mov.f32 c60, 0f00000000;
	mov.f32 c61, 0f00000000;
	mov.f32 c62, 0f00000000;
	mov.f32 c63, 0f00000000;

	st.shared.v4.f32 [storeAs], {A_frag0, A_frag1, A_frag2, A_frag3};
	st.shared.v4.f32 [storeBs], {B_frag0, B_frag1, B_frag2, B_frag3};

	bar.sync 0;

	.reg .f32 a0_<8>, a1_<8>, b0_<8>, b1_<8>;
	ld.shared.v4.f32 {a0_0, a0_1, a0_2, a0_3}, [loadAs];
	ld.shared.v4.f32 {a0_4, a0_5, a0_6, a0_7}, [loadAs+128];
	ld.shared.v4.f32 {b0_0, b0_1, b0_2, b0_3}, [loadBs];
	ld.shared.v4.f32 {b0_4, b0_5, b0_6, b0_7}, [loadBs+64];

	xor.b32 storeAs, storeAs, 8192;
	xor.b32 storeBs, storeBs, 8192;

	.reg .pred p0;
	.reg .s32 k_local;
	mov.s32 k_local, 8;

main_loop:
  setp.lt.s32 p0, k_local, k;
	add.s32 k_local, k_local, 8;

  @p0 bra main_loop;

	.reg .s64 storeC_ptr;

	mad.wide.s32 storeC_ptr, storeC, 4, C;
	st.global.v4.f32 [storeC_ptr], {c0, c1, c2, c3};
	st.global.v4.f32 [storeC_ptr+128], {c4, c5, c6, c7};
	mad.wide.s32 storeC_ptr, 4, m, storeC_ptr;
	st.global.v4.f32 [storeC_ptr], {c8, c9, c10, c11};
	st.global.v4.f32 [storeC_ptr+128], {c12, c13, c14, c15};
	mad.wide.s32 storeC_ptr, 4, m, storeC_ptr;
	st.global.v4.f32 [storeC_ptr], {c16, c17, c18, c19};
	st.global.v4.f32 [storeC_ptr+128], {c20, c21, c22, c23};
	mad.wide.s32 storeC_ptr, 4, m, storeC_ptr;
	st.global.v4.f32 [storeC_ptr], {c24, c25, c26, c27};
	st.global.v4.f32 [storeC_ptr+128], {c28, c29, c30, c31};

	mad.wide.s32 storeC_ptr, 52, m, storeC_ptr; // 52 = 13*sizeof(float)


	st.global.v4.f32 [storeC_ptr], {c32, c33, c34, c35};
	st.global.v4.f32 [storeC_ptr+128], {c36, c37, c38, c39};
	mad.wide.s32 storeC_ptr, 4, m, storeC_ptr;
	st.global.v4.f32 [storeC_ptr], {c40, c41, c42, c43};
	st.global.v4.f32 [storeC_ptr+128], {c44, c45, c46, c47};
	mad.wide.s32 storeC_ptr, 4, m, storeC_ptr;
	st.global.v4.f32 [storeC_ptr], {c48, c49, c50, c51};
	st.global.v4.f32 [storeC_ptr+128], {c52, c53, c54, c55};
	mad.wide.s32 storeC_ptr, 4, m, storeC_ptr;
	st.global.v4.f32 [storeC_ptr], {c56, c57, c58, c59};
	st.global.v4.f32 [storeC_ptr+128], {c60, c61, c62, c63};
	ret;
}




// ===== COMPILED SASS (sm_100) =====

	.target	sm_100

	.elftype	@"ET_EXEC"


//--------------------- .note.nv.tkinfo           --------------------------
	.section	.note.nv.tkinfo,"",@"SHT_NOTE"
	.sectionflags	@"SHF_NOTE_NV_TKINFO"
	.tkinfo
        /*0018*/ 	.word	0x00000002
        /*0030*/ 	.string	""
        /*0030*/ 	.string	"ptxas"
        /*0030*/ 	.string	"Cuda compilation tools, release 13.0, V13.0.88"
        /*0030*/ 	.string	"Build cuda_13.0.r13.0/compiler.36424714_0"
        /*0030*/ 	.string	"-arch sm_100 "



//--------------------- .note.nv.cuinfo           --------------------------
	.section	.note.nv.cuinfo,"",@"SHT_NOTE"
	.sectionflags	@"SHF_NOTE_NV_CUINFO"
        /*0018*/ 	.short	0x0002
        /*001a*/ 	.short	0x004b
        /*001c*/ 	.short	0x0082
	.zero		2


//--------------------- .nv.info                  --------------------------
	.section	.nv.info,"",@"SHT_CUDA_INFO"
	.align	4


	//----- nvinfo : EIATTR_REGCOUNT
	.align		4
        /*0000*/ 	.byte	0x04, 0x2f
        /*0002*/ 	.short	(.L_1 - .L_0)
	.align		4
.L_0:
        /*0004*/ 	.word	index@(sgemm_128x128xnt)
        /*0008*/ 	.word	0x00000014


	//----- nvinfo : EIATTR_FRAME_SIZE
	.align		4
.L_1:
        /*000c*/ 	.byte	0x04, 0x11
        /*000e*/ 	.short	(.L_3 - .L_2)
	.align		4
.L_2:
        /*0010*/ 	.word	index@(sgemm_128x128xnt)
        /*0014*/ 	.word	0x00000000


	//----- nvinfo : EIATTR_MIN_STACK_SIZE
	.align		4
.L_3:
        /*0018*/ 	.byte	0x04, 0x12
        /*001a*/ 	.short	(.L_5 - .L_4)
	.align		4
.L_4:
        /*001c*/ 	.word	index@(sgemm_128x128xnt)
        /*0020*/ 	.word	0x00000000
.L_5:


//--------------------- .nv.compat                --------------------------
	.section	.nv.compat,"",@"SHT_CUDA_COMPAT_INFO"
	.align	4
        /*0000*/ 	.byte	0x02, 0x09, 0x00, 0x00, 0x02, 0x02, 0x01, 0x00, 0x02, 0x05, 0x05, 0x00, 0x03, 0x07, 0x01, 0x01
        /*0010*/ 	.byte	0x02, 0x03, 0x00, 0x00, 0x02, 0x06, 0x01, 0x00, 0x04, 0x0b, 0x08, 0x00, 0x09, 0x00, 0x00, 0x00
        /*0020*/ 	.byte	0x00, 0x00, 0x00, 0x00


//--------------------- .nv.info.sgemm_128x128xnt --------------------------
	.section	.nv.info.sgemm_128x128xnt,"",@"SHT_CUDA_INFO"
	.sectionflags	@""
	.align	4


	//----- nvinfo : EIATTR_CUDA_API_VERSION
	.align		4
        /*0000*/ 	.byte	0x04, 0x37
        /*0002*/ 	.short	(.L_7 - .L_6)
.L_6:
        /*0004*/ 	.word	0x00000082


	//----- nvinfo : EIATTR_KPARAM_INFO
	.align		4
.L_7:
        /*0008*/ 	.byte	0x04, 0x17
        /*000a*/ 	.short	(.L_9 - .L_8)
.L_8:
        /*000c*/ 	.word	0x00000000
        /*0010*/ 	.short	0x0005
        /*0012*/ 	.short	0x0020
        /*0014*/ 	.byte	0x00, 0xf0, 0x11, 0x00


	//----- nvinfo : EIATTR_KPARAM_INFO
	.align		4
.L_9:
        /*0018*/ 	.byte	0x04, 0x17
        /*001a*/ 	.short	(.L_11 - .L_10)
.L_10:
        /*001c*/ 	.word	0x00000000
        /*0020*/ 	.short	0x0004
        /*0022*/ 	.short	0x001c
        /*0024*/ 	.byte	0x00, 0xf0, 0x11, 0x00


	//----- nvinfo : EIATTR_KPARAM_INFO
	.align		4
.L_11:
        /*0028*/ 	.byte	0x04, 0x17
        /*002a*/ 	.short	(.L_13 - .L_12)
.L_12:
        /*002c*/ 	.word	0x00000000
        /*0030*/ 	.short	0x0003
        /*0032*/ 	.short	0x0018
        /*0034*/ 	.byte	0x00, 0xf0, 0x11, 0x00


	//----- nvinfo : EIATTR_KPARAM_INFO
	.align		4
.L_13:
        /*0038*/ 	.byte	0x04, 0x17
        /*003a*/ 	.short	(.L_15 - .L_14)
.L_14:
        /*003c*/ 	.word	0x00000000
        /*0040*/ 	.short	0x0002
        /*0042*/ 	.short	0x0010
        /*0044*/ 	.byte	0x00, 0xf0, 0x21, 0x00


	//----- nvinfo : EIATTR_KPARAM_INFO
	.align		4
.L_15:
        /*0048*/ 	.byte	0x04, 0x17
        /*004a*/ 	.short	(.L_17 - .L_16)
.L_16:
        /*004c*/ 	.word	0x00000000
        /*0050*/ 	.short	0x0001
        /*0052*/ 	.short	0x0008
        /*0054*/ 	.byte	0x00, 0xf0, 0x21, 0x00


	//----- nvinfo : EIATTR_KPARAM_INFO
	.align		4
.L_17:
        /*0058*/ 	.byte	0x04, 0x17
        /*005a*/ 	.short	(.L_19 - .L_18)
.L_18:
        /*005c*/ 	.word	0x00000000
        /*0060*/ 	.short	0x0000
        /*0062*/ 	.short	0x0000
        /*0064*/ 	.byte	0x00, 0xf0, 0x21, 0x00


	//----- nvinfo : EIATTR_SPARSE_MMA_MASK
	.align		4
.L_19:
        /*0068*/ 	.byte	0x03, 0x50
        /*006a*/ 	.short	0x0000


	//----- nvinfo : EIATTR_MAXREG_COUNT
	.align		4
        /*006c*/ 	.byte	0x03, 0x1b
        /*006e*/ 	.short	0x00ff


	//----- nvinfo : EIATTR_NUM_BARRIERS
	.align		4
        /*0070*/ 	.byte	0x02, 0x4c
        /*0072*/ 	.byte	0x01
	.zero		1


	//----- nvinfo : EIATTR_MERCURY_ISA_VERSION
	.align		4
        /*0074*/ 	.byte	0x03, 0x5f
        /*0076*/ 	.short	0x0101


	//----- nvinfo : EIATTR_VRC_CTA_INIT_COUNT
	.align		4
        /*0078*/ 	.byte	0x02, 0x4a
	.zero		1
	.zero		1


	//----- nvinfo : EIATTR_EXIT_INSTR_OFFSETS
	.align		4
        /*007c*/ 	.byte	0x04, 0x1c
        /*007e*/ 	.short	(.L_21 - .L_20)


	//   ....[0]....
.L_20:
        /*0080*/ 	.word	0x000004b0


	//----- nvinfo : EIATTR_CBANK_PARAM_SIZE
	.align		4
.L_21:
        /*0084*/ 	.byte	0x03, 0x19
        /*0086*/ 	.short	0x0024


	//----- nvinfo : EIATTR_PARAM_CBANK
	.align		4
        /*0088*/ 	.byte	0x04, 0x0a
        /*008a*/ 	.short	(.L_23 - .L_22)
	.align		4
.L_22:
        /*008c*/ 	.word	index@(.nv.constant0.sgemm_128x128xnt)
        /*0090*/ 	.short	0x0380
        /*0092*/ 	.short	0x0024


	//----- nvinfo : EIATTR_SW_WAR
	.align		4
.L_23:
        /*0094*/ 	.byte	0x04, 0x36
        /*0096*/ 	.short	(.L_25 - .L_24)
.L_24:
        /*0098*/ 	.word	0x00000008
.L_25:


//--------------------- .nv.callgraph             --------------------------
	.section	.nv.callgraph,"",@"SHT_CUDA_CALLGRAPH"
	.align	4
	.sectionentsize	8
	.align		4
        /*0000*/ 	.word	0x00000000
	.align		4
        /*0004*/ 	.word	0xffffffff
	.align		4
        /*0008*/ 	.word	0x00000000
	.align		4
        /*000c*/ 	.word	0xfffffffe
	.align		4
        /*0010*/ 	.word	0x00000000
	.align		4
        /*0014*/ 	.word	0xfffffffd
	.align		4
        /*0018*/ 	.word	0x00000000
	.align		4
        /*001c*/ 	.word	0xfffffffc


//--------------------- .text.sgemm_128x128xnt    --------------------------
	.section	.text.sgemm_128x128xnt,"ax",@progbits
	.align	128
        .global         sgemm_128x128xnt
        .type           sgemm_128x128xnt,@function
        .size           sgemm_128x128xnt,(.L_x_1 - sgemm_128x128xnt)
        .other          sgemm_128x128xnt,@"STO_CUDA_ENTRY STV_DEFAULT"
sgemm_128x128xnt:
.text.sgemm_128x128xnt:
[----:B------:R-:W-:Y:S01]  /*0000*/  LDC R1, c[0x0][0x37c] ;  /* 0x0000df00ff017b82 */ /* 0x000fe20000000800 */
[----:B------:R-:W0:Y:S01]  /*0010*/  S2R R13, SR_TID.X ;  /* 0x00000000000d7919 */ /* 0x000e220000002100 */
[----:B------:R-:W1:Y:S01]  /*0020*/  LDCU.64 UR8, c[0x0][0x398] ;  /* 0x00007300ff0877ac */ /* 0x000e620008000a00 */
[----:B------:R-:W2:Y:S01]  /*0030*/  S2R R12, SR_CTAID.X ;  /* 0x00000000000c7919 */ /* 0x000ea20000002500 */
[----:B------:R-:W3:Y:S01]  /*0040*/  LDCU.128 UR4, c[0x0][0x380] ;  /* 0x00007000ff0477ac */ /* 0x000ee20008000c00 */
[----:B------:R-:W4:Y:S01]  /*0050*/  S2R R2, SR_CTAID.Y ;  /* 0x0000000000027919 */ /* 0x000f220000002600 */
[----:B------:R-:W5:Y:S01]  /*0060*/  LDCU.64 UR10, c[0x0][0x358] ;  /* 0x00006b00ff0a77ac */ /* 0x000f620008000a00 */
[----:B------:R-:W1:Y:S01]  /*0070*/  S2R R0, SR_TID.Y ;  /* 0x0000000000007919 */ /* 0x000e620000002200 */
[----:B------:R-:W5:Y:S01]  /*0080*/  LDCU.64 UR12, c[0x0][0x390] ;  /* 0x00007200ff0c77ac */ /* 0x000f620008000a00 */
[----:B0-----:R-:W-:-:S04]  /*0090*/  IMAD.SHL.U32 R3, R13, 0x4, RZ ;  /* 0x000000040d037824 */ /* 0x001fc800078e00ff */
[--C-:B--2---:R-:W-:Y:S02]  /*00a0*/  IMAD R5, R12, 0x80, R3.reuse ;  /* 0x000000800c057824 */ /* 0x104fe400078e0203 */
[----:B----4-:R-:W-:Y:S02]  /*00b0*/  IMAD R7, R2, 0x80, R3 ;  /* 0x0000008002077824 */ /* 0x010fe400078e0203 */
[C---:B-1----:R-:W-:Y:S02]  /*00c0*/  IMAD R5, R0.reuse, UR8, R5 ;  /* 0x0000000800057c24 */ /* 0x042fe4000f8e0205 */
[----:B------:R-:W-:-:S03]  /*00d0*/  IMAD R7, R0, UR9, R7 ;  /* 0x0000000900077c24 */ /* 0x000fc6000f8e0207 */
[----:B---3--:R-:W-:Y:S02]  /*00e0*/  LEA R4, P0, R5, UR4, 0x2 ;  /* 0x0000000405047c11 */ /* 0x008fe4000f8010ff */
[----:B------:R-:W-:Y:S02]  /*00f0*/  LEA R8, P1, R7, UR6, 0x2 ;  /* 0x0000000607087c11 */ /* 0x000fe4000f8210ff */
[----:B------:R-:W-:Y:S02]  /*0100*/  LEA.HI.X.SX32 R5, R5, UR5, 0x2, P0 ;  /* 0x0000000505057c11 */ /* 0x000fe400080f16ff */
[----:B------:R-:W-:-:S04]  /*0110*/  LEA.HI.X.SX32 R9, R7, UR7, 0x2, P1 ;  /* 0x0000000707097c11 */ /* 0x000fc800088f16ff */
[----:B-----5:R-:W2:Y:S04]  /*0120*/  LDG.E.128.CONSTANT R4, desc[UR10][R4.64] ;  /* 0x0000000a04047981 */ /* 0x020ea8000c1e9d00 */
[----:B------:R-:W3:Y:S01]  /*0130*/  LDG.E.128.CONSTANT R8, desc[UR10][R8.64] ;  /* 0x0000000a08087981 */ /* 0x000ee2000c1e9d00 */
[----:B------:R-:W-:Y:S01]  /*0140*/  LOP3.LUT R14, R13, 0xf, RZ, 0xc0, !PT ;  /* 0x0000000f0d0e7812 */ /* 0x000fe200078ec0ff */
[----:B------:R-:W-:Y:S01]  /*0150*/  USHF.L.U32 UR7, UR8, 0x2, URZ ;  /* 0x0000000208077899 */ /* 0x000fe200080006ff */
[----:B------:R-:W-:Y:S01]  /*0160*/  SHF.R.S32.HI R13, RZ, 0x4, R13 ;  /* 0x00000004ff0d7819 */ /* 0x000fe2000001140d */
[----:B------:R-:W-:Y:S01]  /*0170*/  UIMAD.WIDE UR4, UR8, 0x4, URZ ;  /* 0x00000004080478a5 */ /* 0x000fe2000f8e02ff */
[----:B------:R-:W-:-:S05]  /*0180*/  LOP3.LUT R16, R14, 0x1, RZ, 0xc0, !PT ;  /* 0x000000010e107812 */ /* 0x000fca00078ec0ff */
[----:B------:R-:W-:Y:S01]  /*0190*/  IMAD R15, R13, 0x2, R16 ;  /* 0x000000020d0f7824 */ /* 0x000fe200078e0210 */
[C---:B------:R-:W-:Y:S01]  /*01a0*/  LOP3.LUT R13, R0.reuse, 0x1, RZ, 0xc0, !PT ;  /* 0x00000001000d7812 */ /* 0x040fe200078ec0ff */
[----:B------:R-:W-:Y:S01]  /*01b0*/  UMOV UR6, UR5 ;  /* 0x0000000500067c82 */ /* 0x000fe20008000000 */
[----:B------:R-:W-:Y:S01]  /*01c0*/  SHF.R.S32.HI R16, RZ, 0x1, R14 ;  /* 0x00000001ff107819 */ /* 0x000fe2000001140e */
[----:B------:R-:W-:Y:S01]  /*01d0*/  UIMAD.WIDE UR4, UR8, 0x34, URZ ;  /* 0x00000034080478a5 */ /* 0x000fe2000f8e02ff */
[----:B------:R-:W-:Y:S01]  /*01e0*/  SHF.R.S32.HI R14, RZ, 0x1, R0 ;  /* 0x00000001ff0e7819 */ /* 0x000fe20000011400 */
[----:B------:R-:W-:Y:S02]  /*01f0*/  IMAD R0, R0, 0x80, R3 ;  /* 0x0000008000007824 */ /* 0x000fe400078e0203 */
[----:B------:R-:W-:Y:S02]  /*0200*/  IMAD R13, R13, 0x10, R16 ;  /* 0x000000100d0d7824 */ /* 0x000fe400078e0210 */
[----:B------:R-:W-:-:S02]  /*0210*/  IMAD R15, R14, 0x8, R15 ;  /* 0x000000080e0f7824 */ /* 0x000fc400078e020f */
[----:B------:R-:W-:Y:S02]  /*0220*/  IMAD R13, R12, 0x20, R13 ;  /* 0x000000200c0d7824 */ /* 0x000fe400078e020d */
[----:B------:R-:W-:Y:S02]  /*0230*/  IMAD R15, R2, 0x20, R15 ;  /* 0x00000020020f7824 */ /* 0x000fe400078e020f */
[----:B------:R-:W-:Y:S02]  /*0240*/  IMAD.SHL.U32 R2, R13, 0x4, RZ ;  /* 0x000000040d027824 */ /* 0x000fe400078e00ff */
[----:B------:R-:W-:Y:S02]  /*0250*/  IMAD.SHL.U32 R13, R15, 0x4, RZ ;  /* 0x000000040f0d7824 */ /* 0x000fe400078e00ff */
[----:B------:R-:W-:Y:S02]  /*0260*/  IMAD.SHL.U32 R0, R0, 0x4, RZ ;  /* 0x0000000400007824 */ /* 0x000fe400078e00ff */
[----:B------:R-:W-:-:S05]  /*0270*/  IMAD R13, R13, UR8, R2 ;  /* 0x000000080d0d7c24 */ /* 0x000fca000f8e0202 */
[----:B------:R-:W-:-:S04]  /*0280*/  LEA R2, P0, R13, UR12, 0x2 ;  /* 0x0000000c0d027c11 */ /* 0x000fc8000f8010ff */
[----:B------:R-:W-:Y:S02]  /*0290*/  LEA.HI.X.SX32 R3, R13, UR13, 0x2, P0 ;  /* 0x0000000d0d037c11 */ /* 0x000fe400080f16ff */
[----:B------:R-:W-:-:S04]  /*02a0*/  IADD3 R12, P0, PT, R2, UR7, RZ ;  /* 0x00000007020c7c10 */ /* 0x000fc8000ff1e0ff */
[----:B------:R-:W-:Y:S02]  /*02b0*/  IADD3.X R13, PT, PT, R3, UR6, RZ, P0, !PT ;  /* 0x00000006030d7c10 */ /* 0x000fe400087fe4ff */
[----:B------:R-:W-:-:S04]  /*02c0*/  IADD3 R14, P0, PT, R12, UR7, RZ ;  /* 0x000000070c0e7c10 */ /* 0x000fc8000ff1e0ff */
[----:B------:R-:W-:Y:S02]  /*02d0*/  IADD3.X R15, PT, PT, R13, UR6, RZ, P0, !PT ;  /* 0x000000060d0f7c10 */ /* 0x000fe400087fe4ff */
[----:B------:R-:W-:-:S04]  /*02e0*/  IADD3 R16, P0, PT, R14, UR7, RZ ;  /* 0x000000070e107c10 */ /* 0x000fc8000ff1e0ff */
[----:B------:R-:W-:Y:S01]  /*02f0*/  IADD3.X R17, PT, PT, R15, UR6, RZ, P0, !PT ;  /* 0x000000060f117c10 */ /* 0x000fe200087fe4ff */
[----:B--2---:R0:W-:Y:S04]  /*0300*/  STS.128 [R0], R4 ;  /* 0x0000000400007388 */ /* 0x0041e80000000c00 */
[----:B---3--:R1:W-:Y:S01]  /*0310*/  STS.128 [R0+0x1000], R8 ;  /* 0x0010000800007388 */ /* 0x0083e20000000c00 */
[----:B------:R-:W-:Y:S01]  /*0320*/  BAR.SYNC.DEFER_BLOCKING 0x0 ;  /* 0x0000000000007b1d */ /* 0x000fe20000010000 */
[----:B0-----:R-:W-:-:S04]  /*0330*/  IADD3 R4, P0, PT, R16, UR4, RZ ;  /* 0x0000000410047c10 */ /* 0x001fc8000ff1e0ff */
[----:B------:R-:W-:Y:S02]  /*0340*/  IADD3.X R5, PT, PT, R17, UR5, RZ, P0, !PT ;  /* 0x0000000511057c10 */ /* 0x000fe400087fe4ff */
[----:B------:R-:W-:-:S04]  /*0350*/  IADD3 R6, P0, PT, R4, UR7, RZ ;  /* 0x0000000704067c10 */ /* 0x000fc8000ff1e0ff */
[----:B------:R-:W-:Y:S02]  /*0360*/  IADD3.X R7, PT, PT, R5, UR6, RZ, P0, !PT ;  /* 0x0000000605077c10 */ /* 0x000fe400087fe4ff */
[----:B-1----:R-:W-:Y:S01]  /*0370*/  IADD3 R8, P0, PT, R6, UR7, RZ ;  /* 0x0000000706087c10 */ /* 0x002fe2000ff1e0ff */
[----:B------:R-:W-:Y:S03]  /*0380*/  STG.E.128 desc[UR10][R2.64], RZ ;  /* 0x000000ff02007986 */ /* 0x000fe6000c101d0a */
[----:B------:R-:W-:Y:S01]  /*0390*/  IADD3.X R9, PT, PT, R7, UR6, RZ, P0, !PT ;  /* 0x0000000607097c10 */ /* 0x000fe200087fe4ff */
[----:B------:R0:W-:Y:S04]  /*03a0*/  STG.E.128 desc[UR10][R2.64+0x80], RZ ;  /* 0x000080ff02007986 */ /* 0x0001e8000c101d0a */
[----:B------:R-:W-:Y:S04]  /*03b0*/  STG.E.128 desc[UR10][R12.64], RZ ;  /* 0x000000ff0c007986 */ /* 0x000fe8000c101d0a */
[----:B------:R-:W-:Y:S01]  /*03c0*/  STG.E.128 desc[UR10][R12.64+0x80], RZ ;  /* 0x000080ff0c007986 */ /* 0x000fe2000c101d0a */
[----:B0-----:R-:W-:-:S03]  /*03d0*/  IADD3 R2, P0, PT, R8, UR7, RZ ;  /* 0x0000000708027c10 */ /* 0x001fc6000ff1e0ff */
[----:B------:R-:W-:Y:S01]  /*03e0*/  STG.E.128 desc[UR10][R14.64], RZ ;  /* 0x000000ff0e007986 */ /* 0x000fe2000c101d0a */
[----:B------:R-:W-:-:S03]  /*03f0*/  IADD3.X R3, PT, PT, R9, UR6, RZ, P0, !PT ;  /* 0x0000000609037c10 */ /* 0x000fc600087fe4ff */
[----:B------:R-:W-:Y:S04]  /*0400*/  STG.E.128 desc[UR10][R14.64+0x80], RZ ;  /* 0x000080ff0e007986 */ /* 0x000fe8000c101d0a */
        /* <DEDUP_REMOVED lines=9> */
[----:B------:R-:W-:Y:S01]  /*04a0*/  STG.E.128 desc[UR10][R2.64+0x80], RZ ;  /* 0x000080ff02007986 */ /* 0x000fe2000c101d0a */
[----:B------:R-:W-:Y:S05]  /*04b0*/  EXIT ;  /* 0x000000000000794d */ /* 0x000fea0003800000 */
.L_x_0:
[----:B------:R-:W-:-:S00]  /*04c0*/  BRA `(.L_x_0) ;  /* 0xfffffffc00fc7947 */ /* 0x000fc0000383ffff */
[----:B------:R-:W-:-:S00]  /*04d0*/  NOP ;  /* 0x0000000000007918 */ /* 0x000fc00000000000 */
        /* <DEDUP_REMOVED lines=10> */
.L_x_1:


//--------------------- .nv.shared.reserved.0     --------------------------
	.section	.nv.shared.reserved.0,"aw",@nobits
	.weak		__nv_reservedSMEM_offset_0_alias
	.size		__nv_reservedSMEM_offset_0_alias, 0, 64
	.other		__nv_reservedSMEM_offset_0_alias,@"STO_CUDA_RESERVED_SHARED STV_DEFAULT"
__nv_reservedSMEM_offset_0_alias:
	.zero		0
	.zero		64


//--------------------- .nv.constant0.sgemm_128x128xnt --------------------------
	.section	.nv.constant0.sgemm_128x128xnt,"a",@progbits
	.sectionflags	@""
	.align	4
.nv.constant0.sgemm_128x128xnt:
	.zero		932


//--------------------- SYMBOLS --------------------------

	.type		.nv.reservedSmem.offset0,@object
	.size		.nv.reservedSmem.offset0,0x4
